//
// Generated by NVIDIA NVVM Compiler
//
// Compiler Build ID: CL-36424714
// Cuda compilation tools, release 13.0, V13.0.88
// Based on NVVM 20.0.0
//

.version 9.0
.target sm_100
.address_size 64

	// .globl	_Z6kernelPff
.extern .func  (.param .b32 func_retval0) vprintf
(
	.param .b64 vprintf_param_0,
	.param .b64 vprintf_param_1
)
;
.global .align 1 .b8 $str[18] = {37, 102, 43, 103, 95, 100, 97, 116, 97, 91, 37, 100, 93, 61, 37, 102, 10};

.visible .entry _Z6kernelPff(
	.param .u64 .ptr .align 1 _Z6kernelPff_param_0,
	.param .f32 _Z6kernelPff_param_1
)
{
	.local .align 8 .b8 	__local_depot0[24];
	.reg .b64 	%SP;
	.reg .b64 	%SPL;
	.reg .b32 	%r<7>;
	.reg .b32 	%f<4>;
	.reg .b64 	%rd<9>;
	.reg .b64 	%fd<3>;

	mov.u64 	%SPL, __local_depot0;
	cvta.local.u64 	%SP, %SPL;
	ld.param.u64 	%rd1, [_Z6kernelPff_param_0];
	ld.param.f32 	%f1, [_Z6kernelPff_param_1];
	cvta.to.global.u64 	%rd2, %rd1;
	add.u64 	%rd3, %SP, 0;
	add.u64 	%rd4, %SPL, 0;
	mov.u32 	%r1, %ctaid.x;
	mov.u32 	%r2, %ntid.x;
	mov.u32 	%r3, %tid.x;
	mad.lo.s32 	%r4, %r1, %r2, %r3;
	mul.wide.s32 	%rd5, %r4, 4;
	add.s64 	%rd6, %rd2, %rd5;
	ld.global.f32 	%f2, [%rd6];
	add.f32 	%f3, %f1, %f2;
	st.global.f32 	[%rd6], %f3;
	cvt.f64.f32 	%fd1, %f1;
	cvt.f64.f32 	%fd2, %f3;
	st.local.f64 	[%rd4], %fd1;
	st.local.u32 	[%rd4+8], %r4;
	st.local.f64 	[%rd4+16], %fd2;
	mov.u64 	%rd7, $str;
	cvta.global.u64 	%rd8, %rd7;
	{ // callseq 0, 0
	.param .b64 param0;
	st.param.b64 	[param0], %rd8;
	.param .b64 param1;
	st.param.b64 	[param1], %rd3;
	.param .b32 retval0;
	call.uni (retval0), 
	vprintf, 
	(
	param0, 
	param1
	);
	ld.param.b32 	%r5, [retval0];
	} // callseq 0
	ret;

}


// ===== COMPILED SASS (sm_100) =====

	.target	sm_100

	.elftype	@"ET_EXEC"


//--------------------- .note.nv.tkinfo           --------------------------
	.section	.note.nv.tkinfo,"",@"SHT_NOTE"
	.sectionflags	@"SHF_NOTE_NV_TKINFO"
	.tkinfo
        /*0018*/ 	.word	0x00000002
        /*0030*/ 	.string	""
        /*0030*/ 	.string	"ptxas"
        /*0030*/ 	.string	"Cuda compilation tools, release 13.0, V13.0.88"
        /*0030*/ 	.string	"Build cuda_13.0.r13.0/compiler.36424714_0"
        /*0030*/ 	.string	"-arch sm_100 -m 64 "



//--------------------- .note.nv.cuinfo           --------------------------
	.section	.note.nv.cuinfo,"",@"SHT_NOTE"
	.sectionflags	@"SHF_NOTE_NV_CUINFO"
        /*0018*/ 	.short	0x0002
        /*001a*/ 	.short	0x0064
        /*001c*/ 	.short	0x0082
	.zero		2


//--------------------- .nv.info                  --------------------------
	.section	.nv.info,"",@"SHT_CUDA_INFO"
	.align	4


	//----- nvinfo : EIATTR_REGCOUNT
	.align		4
        /*0000*/ 	.byte	0x04, 0x2f
        /*0002*/ 	.short	(.L_2 - .L_1)
	.align		4
.L_1:
        /*0004*/ 	.word	index@(_Z6kernelPff)
        /*0008*/ 	.word	0x00000018


	//----- nvinfo : EIATTR_FRAME_SIZE
	.align		4
.L_2:
        /*000c*/ 	.byte	0x04, 0x11
        /*000e*/ 	.short	(.L_4 - .L_3)
	.align		4
.L_3:
        /*0010*/ 	.word	index@(_Z6kernelPff)
        /*0014*/ 	.word	0x00000018


	//----- nvinfo : EIATTR_MIN_STACK_SIZE
	.align		4
.L_4:
        /*0018*/ 	.byte	0x04, 0x12
        /*001a*/ 	.short	(.L_6 - .L_5)
	.align		4
.L_5:
        /*001c*/ 	.word	index@(_Z6kernelPff)
        /*0020*/ 	.word	0x00000018
.L_6:


//--------------------- .nv.compat                --------------------------
	.section	.nv.compat,"",@"SHT_CUDA_COMPAT_INFO"
	.align	4
        /*0000*/ 	.byte	0x02, 0x09, 0x00, 0x00, 0x02, 0x02, 0x01, 0x00, 0x02, 0x05, 0x05, 0x00, 0x03, 0x07, 0x01, 0x01
        /*0010*/ 	.byte	0x02, 0x03, 0x00, 0x00, 0x02, 0x06, 0x01, 0x00, 0x04, 0x0b, 0x08, 0x00, 0x09, 0x00, 0x00, 0x00
        /*0020*/ 	.byte	0x00, 0x00, 0x00, 0x00


//--------------------- .nv.info._Z6kernelPff     --------------------------
	.section	.nv.info._Z6kernelPff,"",@"SHT_CUDA_INFO"
	.sectionflags	@""
	.align	4


	//----- nvinfo : EIATTR_CUDA_API_VERSION
	.align		4
        /*0000*/ 	.byte	0x04, 0x37
        /*0002*/ 	.short	(.L_8 - .L_7)
.L_7:
        /*0004*/ 	.word	0x00000082


	//----- nvinfo : EIATTR_KPARAM_INFO
	.align		4
.L_8:
        /*0008*/ 	.byte	0x04, 0x17
        /*000a*/ 	.short	(.L_10 - .L_9)
.L_9:
        /*000c*/ 	.word	0x00000000
        /*0010*/ 	.short	0x0001
        /*0012*/ 	.short	0x0008
        /*0014*/ 	.byte	0x00, 0xf0, 0x11, 0x00


	//----- nvinfo : EIATTR_KPARAM_INFO
	.align		4
.L_10:
        /*0018*/ 	.byte	0x04, 0x17
        /*001a*/ 	.short	(.L_12 - .L_11)
.L_11:
        /*001c*/ 	.word	0x00000000
        /*0020*/ 	.short	0x0000
        /*0022*/ 	.short	0x0000
        /*0024*/ 	.byte	0x00, 0xf5, 0x21, 0x00


	//----- nvinfo : EIATTR_SPARSE_MMA_MASK
	.align		4
.L_12:
        /*0028*/ 	.byte	0x03, 0x50
        /*002a*/ 	.short	0x0000


	//----- nvinfo : EIATTR_MAXREG_COUNT
	.align		4
        /*002c*/ 	.byte	0x03, 0x1b
        /*002e*/ 	.short	0x00ff


	//----- nvinfo : EIATTR_EXTERNS
	.align		4
        /*0030*/ 	.byte	0x04, 0x0f
        /*0032*/ 	.short	(.L_14 - .L_13)


	//   ....[0]....
	.align		4
.L_13:
        /*0034*/ 	.word	index@(vprintf)


	//----- nvinfo : EIATTR_MERCURY_ISA_VERSION
	.align		4
.L_14:
        /*0038*/ 	.byte	0x03, 0x5f
        /*003a*/ 	.short	0x0101


	//----- nvinfo : EIATTR_VRC_CTA_INIT_COUNT
	.align		4
        /*003c*/ 	.byte	0x02, 0x4a
	.zero		1
	.zero		1


	//----- nvinfo : EIATTR_SYSCALL_OFFSETS
	.align		4
        /*0040*/ 	.byte	0x04, 0x46
        /*0042*/ 	.short	(.L_16 - .L_15)


	//   ....[0]....
.L_15:
        /*0044*/ 	.word	0x000001c0


	//----- nvinfo : EIATTR_EXIT_INSTR_OFFSETS
	.align		4
.L_16:
        /*0048*/ 	.byte	0x04, 0x1c
        /*004a*/ 	.short	(.L_18 - .L_17)


	//   ....[0]....
.L_17:
        /*004c*/ 	.word	0x000001d0


	//----- nvinfo : EIATTR_CBANK_PARAM_SIZE
	.align		4
.L_18:
        /*0050*/ 	.byte	0x03, 0x19
        /*0052*/ 	.short	0x000c


	//----- nvinfo : EIATTR_PARAM_CBANK
	.align		4
        /*0054*/ 	.byte	0x04, 0x0a
        /*0056*/ 	.short	(.L_20 - .L_19)
	.align		4
.L_19:
        /*0058*/ 	.word	index@(.nv.constant0._Z6kernelPff)
        /*005c*/ 	.short	0x0380
        /*005e*/ 	.short	0x000c


	//----- nvinfo : EIATTR_SW_WAR
	.align		4
.L_20:
        /*0060*/ 	.byte	0x04, 0x36
        /*0062*/ 	.short	(.L_22 - .L_21)
.L_21:
        /*0064*/ 	.word	0x00000008
.L_22:


//--------------------- .nv.callgraph             --------------------------
	.section	.nv.callgraph,"",@"SHT_CUDA_CALLGRAPH"
	.align	4
	.sectionentsize	8
	.align		4
        /*0000*/ 	.word	0x00000000
	.align		4
        /*0004*/ 	.word	0xffffffff
	.align		4
        /*0008*/ 	.word	index@(_Z6kernelPff)
	.align		4
        /*000c*/ 	.word	index@(vprintf)
	.align		4
        /*0010*/ 	.word	0x00000000
	.align		4
        /*0014*/ 	.word	0xfffffffe
	.align		4
        /*0018*/ 	.word	0x00000000
	.align		4
        /*001c*/ 	.word	0xfffffffd
	.align		4
        /*0020*/ 	.word	0x00000000
	.align		4
        /*0024*/ 	.word	0xfffffffc


//--------------------- .nv.constant4             --------------------------
	.section	.nv.constant4,"a",@progbits
	.align	8
	.align		8
.nv.constant4:
        /*0000*/ 	.dword	vprintf
	.align		8
        /*0008*/ 	.dword	$str


//--------------------- .text._Z6kernelPff        --------------------------
	.section	.text._Z6kernelPff,"ax",@progbits
	.align	128
        .global         _Z6kernelPff
        .type           _Z6kernelPff,@function
        .size           _Z6kernelPff,(.L_x_2 - _Z6kernelPff)
        .other          _Z6kernelPff,@"STO_CUDA_ENTRY STV_DEFAULT"
_Z6kernelPff:
.text._Z6kernelPff:
[----:B------:R-:W0:Y:S01]  /*0000*/  LDC R1, c[0x0][0x37c] ;  /* 0x0000df00ff017b82 */ /* 0x000e220000000800 */
[----:B------:R-:W1:Y:S01]  /*0010*/  S2R R5, SR_TID.X ;  /* 0x0000000000057919 */ /* 0x000e620000002100 */
[----:B------:R-:W2:Y:S06]  /*0020*/  LDCU UR7, c[0x0][0x2fc] ;  /* 0x00005f80ff0777ac */ /* 0x000eac0008000800 */
[----:B------:R-:W1:Y:S01]  /*0030*/  S2UR UR6, SR_CTAID.X ;  /* 0x00000000000679c3 */ /* 0x000e620000002500 */
[----:B0-----:R-:W-:Y:S01]  /*0040*/  VIADD R1, R1, 0xffffffe8 ;  /* 0xffffffe801017836 */ /* 0x001fe20000000000 */
[----:B------:R-:W0:Y:S06]  /*0050*/  LDCU.64 UR4, c[0x0][0x358] ;  /* 0x00006b00ff0477ac */ /* 0x000e2c0008000a00 */
[----:B------:R-:W3:Y:S01]  /*0060*/  LDC.64 R2, c[0x0][0x380] ;  /* 0x0000e000ff027b82 */ /* 0x000ee20000000a00 */
[----:B------:R-:W-:Y:S01]  /*0070*/  MOV R8, 0x0 ;  /* 0x0000000000087802 */ /* 0x000fe20000000f00 */
[----:B------:R-:W4:Y:S06]  /*0080*/  LDCU.64 UR8, c[0x4][0x8] ;  /* 0x01000100ff0877ac */ /* 0x000f2c0008000a00 */
[----:B------:R-:W1:Y:S02]  /*0090*/  LDC R0, c[0x0][0x360] ;  /* 0x0000d800ff007b82 */ /* 0x000e640000000800 */
[----:B-1----:R-:W-:Y:S01]  /*00a0*/  IMAD R0, R0, UR6, R5 ;  /* 0x0000000600007c24 */ /* 0x002fe2000f8e0205 */
[----:B------:R-:W1:Y:S03]  /*00b0*/  LDCU UR6, c[0x0][0x388] ;  /* 0x00007100ff0677ac */ /* 0x000e660008000800 */
[----:B---3--:R-:W-:-:S05]  /*00c0*/  IMAD.WIDE R2, R0, 0x4, R2 ;  /* 0x0000000400027825 */ /* 0x008fca00078e0202 */
[----:B0-----:R-:W3:Y:S01]  /*00d0*/  LDG.E R9, desc[UR4][R2.64] ;  /* 0x0000000402097981 */ /* 0x001ee2000c1e1900 */
[----:B------:R0:W0:Y:S01]  /*00e0*/  LDC.64 R14, c[0x4][R8] ;  /* 0x01000000080e7b82 */ /* 0x0000220000000a00 */
[----:B----4-:R-:W-:Y:S01]  /*00f0*/  IMAD.U32 R4, RZ, RZ, UR8 ;  /* 0x00000008ff047e24 */ /* 0x010fe2000f8e00ff */
[----:B------:R-:W-:Y:S01]  /*0100*/  MOV R5, UR9 ;  /* 0x0000000900057c02 */ /* 0x000fe20008000f00 */
[----:B------:R4:W-:Y:S01]  /*0110*/  STL [R1+0x8], R0 ;  /* 0x0000080001007387 */ /* 0x0009e20000100800 */
[----:B-1----:R-:W1:Y:S03]  /*0120*/  F2F.F64.F32 R10, UR6 ;  /* 0x00000006000a7d10 */ /* 0x002e660008201800 */
[----:B-1----:R4:W-:Y:S01]  /*0130*/  STL.64 [R1], R10 ;  /* 0x0000000a01007387 */ /* 0x0029e20000100a00 */
[----:B---3--:R-:W-:Y:S01]  /*0140*/  FADD R9, R9, UR6 ;  /* 0x0000000609097e21 */ /* 0x008fe20008000000 */
[----:B------:R-:W1:Y:S03]  /*0150*/  LDCU UR6, c[0x0][0x2f8] ;  /* 0x00005f00ff0677ac */ /* 0x000e660008000800 */
[----:B------:R-:W3:Y:S01]  /*0160*/  F2F.F64.F32 R12, R9 ;  /* 0x00000009000c7310 */ /* 0x000ee20000201800 */
[----:B------:R4:W-:Y:S04]  /*0170*/  STG.E desc[UR4][R2.64], R9 ;  /* 0x0000000902007986 */ /* 0x0009e8000c101904 */
[----:B---3--:R4:W-:Y:S01]  /*0180*/  STL.64 [R1+0x10], R12 ;  /* 0x0000100c01007387 */ /* 0x0089e20000100a00 */
[----:B-1----:R-:W-:-:S04]  /*0190*/  IADD3 R6, P0, PT, R1, UR6, RZ ;  /* 0x0000000601067c10 */ /* 0x002fc8000ff1e0ff */
[----:B0-2---:R-:W-:-:S09]  /*01a0*/  IADD3.X R7, PT, PT, RZ, UR7, RZ, P0, !PT ;  /* 0x00000007ff077c10 */ /* 0x005fd200087fe4ff */
[----:B------:R-:W-:-:S07]  /*01b0*/  LEPC R20, `(.L_x_0) ;  /* 0x000000001014794e */ /* 0x000fce0000000000 */
[----:B----4-:R-:W-:Y:S05]  /*01c0*/  CALL.ABS.NOINC R14 ;  /* 0x000000000e007343 */ /* 0x010fea0003c00000 */
.L_x_0:
[----:B------:R-:W-:Y:S05]  /*01d0*/  EXIT ;  /* 0x000000000000794d */ /* 0x000fea0003800000 */
.L_x_1:
[----:B------:R-:W-:-:S00]  /*01e0*/  BRA `(.L_x_1) ;  /* 0xfffffffc00fc7947 */ /* 0x000fc0000383ffff */
[----:B------:R-:W-:-:S00]  /*01f0*/  NOP ;  /* 0x0000000000007918 */ /* 0x000fc00000000000 */
        /* <DEDUP_REMOVED lines=8> */
.L_x_2:


//--------------------- .nv.global.init           --------------------------
	.section	.nv.global.init,"aw",@progbits
.nv.global.init:
	.type		$str,@object
	.size		$str,(.L_0 - $str)
$str:
        /*0000*/ 	.byte	0x25, 0x66, 0x2b, 0x67, 0x5f, 0x64, 0x61, 0x74, 0x61, 0x5b, 0x25, 0x64, 0x5d, 0x3d, 0x25, 0x66
        /*0010*/ 	.byte	0x0a, 0x00
.L_0:


//--------------------- .nv.shared.reserved.0     --------------------------
	.section	.nv.shared.reserved.0,"aw",@nobits
	.weak		__nv_reservedSMEM_offset_0_alias
	.size		__nv_reservedSMEM_offset_0_alias, 0, 64
	.other		__nv_reservedSMEM_offset_0_alias,@"STO_CUDA_RESERVED_SHARED STV_DEFAULT"
__nv_reservedSMEM_offset_0_alias:
	.zero		0
	.zero		64


//--------------------- .nv.constant0._Z6kernelPff --------------------------
	.section	.nv.constant0._Z6kernelPff,"a",@progbits
	.sectionflags	@""
	.align	4
.nv.constant0._Z6kernelPff:
	.zero		908


//--------------------- SYMBOLS --------------------------

	.type		.nv.reservedSmem.offset0,@object
	.size		.nv.reservedSmem.offset0,0x4
	.type		vprintf,@function
